//
// Generated by NVIDIA NVVM Compiler
//
// Compiler Build ID: CL-36424714
// Cuda compilation tools, release 13.0, V13.0.88
// Based on NVVM 20.0.0
//

.version 9.0
.target sm_100
.address_size 64

	// .globl	_Z5gaussPfS_i

.visible .entry _Z5gaussPfS_i(
	.param .u64 .ptr .align 1 _Z5gaussPfS_i_param_0,
	.param .u64 .ptr .align 1 _Z5gaussPfS_i_param_1,
	.param .u32 _Z5gaussPfS_i_param_2
)
{
	.reg .b32 	%r<5>;
	.reg .b32 	%f<4>;
	.reg .b64 	%rd<10>;

	ld.param.u64 	%rd1, [_Z5gaussPfS_i_param_0];
	ld.param.u64 	%rd2, [_Z5gaussPfS_i_param_1];
	ld.param.u32 	%r1, [_Z5gaussPfS_i_param_2];
	cvta.to.global.u64 	%rd3, %rd1;
	cvta.to.global.u64 	%rd4, %rd2;
	mov.u32 	%r2, %tid.x;
	not.b32 	%r3, %r2;
	add.s32 	%r4, %r1, %r3;
	mul.wide.s32 	%rd5, %r4, 4;
	add.s64 	%rd6, %rd4, %rd5;
	ld.global.f32 	%f1, [%rd6];
	mul.wide.u32 	%rd7, %r2, 4;
	add.s64 	%rd8, %rd3, %rd7;
	ld.global.f32 	%f2, [%rd8];
	add.f32 	%f3, %f1, %f2;
	add.s64 	%rd9, %rd4, %rd7;
	st.global.f32 	[%rd9], %f3;
	ret;

}


// ===== COMPILED SASS (sm_100) =====

	.target	sm_100

	.elftype	@"ET_EXEC"


//--------------------- .note.nv.tkinfo           --------------------------
	.section	.note.nv.tkinfo,"",@"SHT_NOTE"
	.sectionflags	@"SHF_NOTE_NV_TKINFO"
	.tkinfo
        /*0018*/ 	.word	0x00000002
        /*0030*/ 	.string	""
        /*0030*/ 	.string	"ptxas"
        /*0030*/ 	.string	"Cuda compilation tools, release 13.0, V13.0.88"
        /*0030*/ 	.string	"Build cuda_13.0.r13.0/compiler.36424714_0"
        /*0030*/ 	.string	"-arch sm_100 -m 64 "



//--------------------- .note.nv.cuinfo           --------------------------
	.section	.note.nv.cuinfo,"",@"SHT_NOTE"
	.sectionflags	@"SHF_NOTE_NV_CUINFO"
        /*0018*/ 	.short	0x0002
        /*001a*/ 	.short	0x0064
        /*001c*/ 	.short	0x0082
	.zero		2


//--------------------- .nv.info                  --------------------------
	.section	.nv.info,"",@"SHT_CUDA_INFO"
	.align	4


	//----- nvinfo : EIATTR_REGCOUNT
	.align		4
        /*0000*/ 	.byte	0x04, 0x2f
        /*0002*/ 	.short	(.L_1 - .L_0)
	.align		4
.L_0:
        /*0004*/ 	.word	index@(_Z5gaussPfS_i)
        /*0008*/ 	.word	0x0000000c


	//----- nvinfo : EIATTR_FRAME_SIZE
	.align		4
.L_1:
        /*000c*/ 	.byte	0x04, 0x11
        /*000e*/ 	.short	(.L_3 - .L_2)
	.align		4
.L_2:
        /*0010*/ 	.word	index@(_Z5gaussPfS_i)
        /*0014*/ 	.word	0x00000000


	//----- nvinfo : EIATTR_MIN_STACK_SIZE
	.align		4
.L_3:
        /*0018*/ 	.byte	0x04, 0x12
        /*001a*/ 	.short	(.L_5 - .L_4)
	.align		4
.L_4:
        /*001c*/ 	.word	index@(_Z5gaussPfS_i)
        /*0020*/ 	.word	0x00000000
.L_5:


//--------------------- .nv.compat                --------------------------
	.section	.nv.compat,"",@"SHT_CUDA_COMPAT_INFO"
	.align	4
        /*0000*/ 	.byte	0x02, 0x09, 0x00, 0x00, 0x02, 0x02, 0x01, 0x00, 0x02, 0x05, 0x05, 0x00, 0x03, 0x07, 0x01, 0x01
        /*0010*/ 	.byte	0x02, 0x03, 0x00, 0x00, 0x02, 0x06, 0x01, 0x00, 0x04, 0x0b, 0x08, 0x00, 0x09, 0x00, 0x00, 0x00
        /*0020*/ 	.byte	0x00, 0x00, 0x00, 0x00


//--------------------- .nv.info._Z5gaussPfS_i    --------------------------
	.section	.nv.info._Z5gaussPfS_i,"",@"SHT_CUDA_INFO"
	.sectionflags	@""
	.align	4


	//----- nvinfo : EIATTR_CUDA_API_VERSION
	.align		4
        /*0000*/ 	.byte	0x04, 0x37
        /*0002*/ 	.short	(.L_7 - .L_6)
.L_6:
        /*0004*/ 	.word	0x00000082


	//----- nvinfo : EIATTR_KPARAM_INFO
	.align		4
.L_7:
        /*0008*/ 	.byte	0x04, 0x17
        /*000a*/ 	.short	(.L_9 - .L_8)
.L_8:
        /*000c*/ 	.word	0x00000000
        /*0010*/ 	.short	0x0002
        /*0012*/ 	.short	0x0010
        /*0014*/ 	.byte	0x00, 0xf0, 0x11, 0x00


	//----- nvinfo : EIATTR_KPARAM_INFO
	.align		4
.L_9:
        /*0018*/ 	.byte	0x04, 0x17
        /*001a*/ 	.short	(.L_11 - .L_10)
.L_10:
        /*001c*/ 	.word	0x00000000
        /*0020*/ 	.short	0x0001
        /*0022*/ 	.short	0x0008
        /*0024*/ 	.byte	0x00, 0xf5, 0x21, 0x00


	//----- nvinfo : EIATTR_KPARAM_INFO
	.align		4
.L_11:
        /*0028*/ 	.byte	0x04, 0x17
        /*002a*/ 	.short	(.L_13 - .L_12)
.L_12:
        /*002c*/ 	.word	0x00000000
        /*0030*/ 	.short	0x0000
        /*0032*/ 	.short	0x0000
        /*0034*/ 	.byte	0x00, 0xf5, 0x21, 0x00


	//----- nvinfo : EIATTR_SPARSE_MMA_MASK
	.align		4
.L_13:
        /*0038*/ 	.byte	0x03, 0x50
        /*003a*/ 	.short	0x0000


	//----- nvinfo : EIATTR_MAXREG_COUNT
	.align		4
        /*003c*/ 	.byte	0x03, 0x1b
        /*003e*/ 	.short	0x00ff


	//----- nvinfo : EIATTR_MERCURY_ISA_VERSION
	.align		4
        /*0040*/ 	.byte	0x03, 0x5f
        /*0042*/ 	.short	0x0101


	//----- nvinfo : EIATTR_VRC_CTA_INIT_COUNT
	.align		4
        /*0044*/ 	.byte	0x02, 0x4a
	.zero		1
	.zero		1


	//----- nvinfo : EIATTR_EXIT_INSTR_OFFSETS
	.align		4
        /*0048*/ 	.byte	0x04, 0x1c
        /*004a*/ 	.short	(.L_15 - .L_14)


	//   ....[0]....
.L_14:
        /*004c*/ 	.word	0x000000f0


	//----- nvinfo : EIATTR_CBANK_PARAM_SIZE
	.align		4
.L_15:
        /*0050*/ 	.byte	0x03, 0x19
        /*0052*/ 	.short	0x0014


	//----- nvinfo : EIATTR_PARAM_CBANK
	.align		4
        /*0054*/ 	.byte	0x04, 0x0a
        /*0056*/ 	.short	(.L_17 - .L_16)
	.align		4
.L_16:
        /*0058*/ 	.word	index@(.nv.constant0._Z5gaussPfS_i)
        /*005c*/ 	.short	0x0380
        /*005e*/ 	.short	0x0014


	//----- nvinfo : EIATTR_SW_WAR
	.align		4
.L_17:
        /*0060*/ 	.byte	0x04, 0x36
        /*0062*/ 	.short	(.L_19 - .L_18)
.L_18:
        /*0064*/ 	.word	0x00000008
.L_19:


//--------------------- .nv.callgraph             --------------------------
	.section	.nv.callgraph,"",@"SHT_CUDA_CALLGRAPH"
	.align	4
	.sectionentsize	8
	.align		4
        /*0000*/ 	.word	0x00000000
	.align		4
        /*0004*/ 	.word	0xffffffff
	.align		4
        /*0008*/ 	.word	0x00000000
	.align		4
        /*000c*/ 	.word	0xfffffffe
	.align		4
        /*0010*/ 	.word	0x00000000
	.align		4
        /*0014*/ 	.word	0xfffffffd
	.align		4
        /*0018*/ 	.word	0x00000000
	.align		4
        /*001c*/ 	.word	0xfffffffc


//--------------------- .text._Z5gaussPfS_i       --------------------------
	.section	.text._Z5gaussPfS_i,"ax",@progbits
	.align	128
        .global         _Z5gaussPfS_i
        .type           _Z5gaussPfS_i,@function
        .size           _Z5gaussPfS_i,(.L_x_1 - _Z5gaussPfS_i)
        .other          _Z5gaussPfS_i,@"STO_CUDA_ENTRY STV_DEFAULT"
_Z5gaussPfS_i:
.text._Z5gaussPfS_i:
[----:B------:R-:W-:Y:S01]  /*0000*/  LDC R1, c[0x0][0x37c] ;  /* 0x0000df00ff017b82 */ /* 0x000fe20000000800 */
[----:B------:R-:W0:Y:S07]  /*0010*/  S2R R9, SR_TID.X ;  /* 0x0000000000097919 */ /* 0x000e2e0000002100 */
[----:B------:R-:W1:Y:S01]  /*0020*/  LDC.64 R4, c[0x0][0x380] ;  /* 0x0000e000ff047b82 */ /* 0x000e620000000a00 */
[----:B------:R-:W2:Y:S01]  /*0030*/  LDCU UR6, c[0x0][0x390] ;  /* 0x00007200ff0677ac */ /* 0x000ea20008000800 */
[----:B------:R-:W3:Y:S06]  /*0040*/  LDCU.64 UR4, c[0x0][0x358] ;  /* 0x00006b00ff0477ac */ /* 0x000eec0008000a00 */
[----:B------:R-:W4:Y:S01]  /*0050*/  LDC.64 R6, c[0x0][0x388] ;  /* 0x0000e200ff067b82 */ /* 0x000f220000000a00 */
[----:B0-----:R-:W-:Y:S01]  /*0060*/  LOP3.LUT R0, RZ, R9, RZ, 0x33, !PT ;  /* 0x00000009ff007212 */ /* 0x001fe200078e33ff */
[----:B-1----:R-:W-:-:S03]  /*0070*/  IMAD.WIDE.U32 R4, R9, 0x4, R4 ;  /* 0x0000000409047825 */ /* 0x002fc600078e0004 */
[----:B--2---:R-:W-:-:S03]  /*0080*/  IADD3 R3, PT, PT, R0, UR6, RZ ;  /* 0x0000000600037c10 */ /* 0x004fc6000fffe0ff */
[----:B---3--:R-:W2:Y:S02]  /*0090*/  LDG.E R5, desc[UR4][R4.64] ;  /* 0x0000000404057981 */ /* 0x008ea4000c1e1900 */
[----:B----4-:R-:W-:-:S06]  /*00a0*/  IMAD.WIDE R2, R3, 0x4, R6 ;  /* 0x0000000403027825 */ /* 0x010fcc00078e0206 */
[----:B------:R-:W2:Y:S01]  /*00b0*/  LDG.E R2, desc[UR4][R2.64] ;  /* 0x0000000402027981 */ /* 0x000ea2000c1e1900 */
[----:B------:R-:W-:-:S04]  /*00c0*/  IMAD.WIDE.U32 R6, R9, 0x4, R6 ;  /* 0x0000000409067825 */ /* 0x000fc800078e0006 */
[----:B--2---:R-:W-:-:S05]  /*00d0*/  FADD R9, R2, R5 ;  /* 0x0000000502097221 */ /* 0x004fca0000000000 */
[----:B------:R-:W-:Y:S01]  /*00e0*/  STG.E desc[UR4][R6.64], R9 ;  /* 0x0000000906007986 */ /* 0x000fe2000c101904 */
[----:B------:R-:W-:Y:S05]  /*00f0*/  EXIT ;  /* 0x000000000000794d */ /* 0x000fea0003800000 */
.L_x_0:
[----:B------:R-:W-:-:S00]  /*0100*/  BRA `(.L_x_0) ;  /* 0xfffffffc00fc7947 */ /* 0x000fc0000383ffff */
[----:B------:R-:W-:-:S00]  /*0110*/  NOP ;  /* 0x0000000000007918 */ /* 0x000fc00000000000 */
        /* <DEDUP_REMOVED lines=14> */
.L_x_1:


//--------------------- .nv.shared.reserved.0     --------------------------
	.section	.nv.shared.reserved.0,"aw",@nobits
	.weak		__nv_reservedSMEM_offset_0_alias
	.size		__nv_reservedSMEM_offset_0_alias, 0, 64
	.other		__nv_reservedSMEM_offset_0_alias,@"STO_CUDA_RESERVED_SHARED STV_DEFAULT"
__nv_reservedSMEM_offset_0_alias:
	.zero		0
	.zero		64


//--------------------- .nv.constant0._Z5gaussPfS_i --------------------------
	.section	.nv.constant0._Z5gaussPfS_i,"a",@progbits
	.sectionflags	@""
	.align	4
.nv.constant0._Z5gaussPfS_i:
	.zero		916


//--------------------- SYMBOLS --------------------------

	.type		.nv.reservedSmem.offset0,@object
	.size		.nv.reservedSmem.offset0,0x4
